	.headerflags	@"EF_CUDA_TEXMODE_UNIFIED EF_CUDA_64BIT_ADDRESS EF_CUDA_SM89 EF_CUDA_VIRTUAL_SM(EF_CUDA_SM89)"
	.elftype	@"ET_EXEC"


//--------------------- .nv.info                  --------------------------
	.section	.nv.info,"",@"SHT_CUDA_INFO"
	.align	4


	//----- nvinfo : EIATTR_REGCOUNT
	.align		4
        /*0000*/ 	.byte	0x04, 0x2f
        /*0002*/ 	.short	(.L_1 - .L_0)
	.align		4
.L_0:
        /*0004*/ 	.word	index@(triton_per_fused__fused_rms_norm_backward__unsafe_view_add_mul_sigmoid_sigmoid_backward_view_7)
        /*0008*/ 	.word	0x00000024


	//----- nvinfo : EIATTR_FRAME_SIZE
	.align		4
.L_1:
        /*000c*/ 	.byte	0x04, 0x11
        /*000e*/ 	.short	(.L_3 - .L_2)
	.align		4
.L_2:
        /*0010*/ 	.word	index@(triton_per_fused__fused_rms_norm_backward__unsafe_view_add_mul_sigmoid_sigmoid_backward_view_7)
        /*0014*/ 	.word	0x00000000


	//----- nvinfo : EIATTR_MIN_STACK_SIZE
	.align		4
.L_3:
        /*0018*/ 	.byte	0x04, 0x12
        /*001a*/ 	.short	(.L_5 - .L_4)
	.align		4
.L_4:
        /*001c*/ 	.word	index@(triton_per_fused__fused_rms_norm_backward__unsafe_view_add_mul_sigmoid_sigmoid_backward_view_7)
        /*0020*/ 	.word	0x00000000
.L_5:


//--------------------- .nv.info.triton_per_fused__fused_rms_norm_backward__unsafe_view_add_mul_sigmoid_sigmoid_backward_view_7 --------------------------
	.section	.nv.info.triton_per_fused__fused_rms_norm_backward__unsafe_view_add_mul_sigmoid_sigmoid_backward_view_7,"",@"SHT_CUDA_INFO"
	.sectionflags	@""
	.align	4


	//----- nvinfo : EIATTR_CUDA_API_VERSION
	.align		4
        /*0000*/ 	.byte	0x04, 0x37
        /*0002*/ 	.short	(.L_7 - .L_6)
.L_6:
        /*0004*/ 	.word	0x00000080


	//----- nvinfo : EIATTR_PARAM_CBANK
	.align		4
.L_7:
        /*0008*/ 	.byte	0x04, 0x0a
        /*000a*/ 	.short	(.L_9 - .L_8)
	.align		4
.L_8:
        /*000c*/ 	.word	index@(.nv.constant0.triton_per_fused__fused_rms_norm_backward__unsafe_view_add_mul_sigmoid_sigmoid_backward_view_7)
        /*0010*/ 	.short	0x0160
        /*0012*/ 	.short	0x0048


	//----- nvinfo : EIATTR_CBANK_PARAM_SIZE
	.align		4
.L_9:
        /*0014*/ 	.byte	0x03, 0x19
        /*0016*/ 	.short	0x0048


	//----- nvinfo : EIATTR_KPARAM_INFO
	.align		4
        /*0018*/ 	.byte	0x04, 0x17
        /*001a*/ 	.short	(.L_11 - .L_10)
.L_10:
        /*001c*/ 	.word	0x00000000
        /*0020*/ 	.short	0x0009
        /*0022*/ 	.short	0x0040
        /*0024*/ 	.byte	0x00, 0xf4, 0x21, 0x00


	//----- nvinfo : EIATTR_KPARAM_INFO
	.align		4
.L_11:
        /*0028*/ 	.byte	0x04, 0x17
        /*002a*/ 	.short	(.L_13 - .L_12)
.L_12:
        /*002c*/ 	.word	0x00000000
        /*0030*/ 	.short	0x0008
        /*0032*/ 	.short	0x003c
        /*0034*/ 	.byte	0x00, 0xf0, 0x11, 0x00


	//----- nvinfo : EIATTR_KPARAM_INFO
	.align		4
.L_13:
        /*0038*/ 	.byte	0x04, 0x17
        /*003a*/ 	.short	(.L_15 - .L_14)
.L_14:
        /*003c*/ 	.word	0x00000000
        /*0040*/ 	.short	0x0007
        /*0042*/ 	.short	0x0038
        /*0044*/ 	.byte	0x00, 0xf0, 0x11, 0x00


	//----- nvinfo : EIATTR_KPARAM_INFO
	.align		4
.L_15:
        /*0048*/ 	.byte	0x04, 0x17
        /*004a*/ 	.short	(.L_17 - .L_16)
.L_16:
        /*004c*/ 	.word	0x00000000
        /*0050*/ 	.short	0x0006
        /*0052*/ 	.short	0x0030
        /*0054*/ 	.byte	0x00, 0xf4, 0x21, 0x00


	//----- nvinfo : EIATTR_KPARAM_INFO
	.align		4
.L_17:
        /*0058*/ 	.byte	0x04, 0x17
        /*005a*/ 	.short	(.L_19 - .L_18)
.L_18:
        /*005c*/ 	.word	0x00000000
        /*0060*/ 	.short	0x0005
        /*0062*/ 	.short	0x0028
        /*0064*/ 	.byte	0x00, 0xf4, 0x21, 0x00


	//----- nvinfo : EIATTR_KPARAM_INFO
	.align		4
.L_19:
        /*0068*/ 	.byte	0x04, 0x17
        /*006a*/ 	.short	(.L_21 - .L_20)
.L_20:
        /*006c*/ 	.word	0x00000000
        /*0070*/ 	.short	0x0004
        /*0072*/ 	.short	0x0020
        /*0074*/ 	.byte	0x00, 0xf4, 0x21, 0x00


	//----- nvinfo : EIATTR_KPARAM_INFO
	.align		4
.L_21:
        /*0078*/ 	.byte	0x04, 0x17
        /*007a*/ 	.short	(.L_23 - .L_22)
.L_22:
        /*007c*/ 	.word	0x00000000
        /*0080*/ 	.short	0x0003
        /*0082*/ 	.short	0x0018
        /*0084*/ 	.byte	0x00, 0xf4, 0x21, 0x00


	//----- nvinfo : EIATTR_KPARAM_INFO
	.align		4
.L_23:
        /*0088*/ 	.byte	0x04, 0x17
        /*008a*/ 	.short	(.L_25 - .L_24)
.L_24:
        /*008c*/ 	.word	0x00000000
        /*0090*/ 	.short	0x0002
        /*0092*/ 	.short	0x0010
        /*0094*/ 	.byte	0x00, 0xf4, 0x21, 0x00


	//----- nvinfo : EIATTR_KPARAM_INFO
	.align		4
.L_25:
        /*0098*/ 	.byte	0x04, 0x17
        /*009a*/ 	.short	(.L_27 - .L_26)
.L_26:
        /*009c*/ 	.word	0x00000000
        /*00a0*/ 	.short	0x0001
        /*00a2*/ 	.short	0x0008
        /*00a4*/ 	.byte	0x00, 0xf4, 0x21, 0x00


	//----- nvinfo : EIATTR_KPARAM_INFO
	.align		4
.L_27:
        /*00a8*/ 	.byte	0x04, 0x17
        /*00aa*/ 	.short	(.L_29 - .L_28)
.L_28:
        /*00ac*/ 	.word	0x00000000
        /*00b0*/ 	.short	0x0000
        /*00b2*/ 	.short	0x0000
        /*00b4*/ 	.byte	0x00, 0xf4, 0x21, 0x00


	//----- nvinfo : EIATTR_MAXREG_COUNT
	.align		4
.L_29:
        /*00b8*/ 	.byte	0x03, 0x1b
        /*00ba*/ 	.short	0x00ff


	//----- nvinfo : EIATTR_COOP_GROUP_MASK_REGIDS
	.align		4
        /*00bc*/ 	.byte	0x04, 0x29
        /*00be*/ 	.short	(.L_31 - .L_30)


	//   ....[0]....
.L_30:
        /*00c0*/ 	.word	0xffffffff


	//   ....[1]....
        /*00c4*/ 	.word	0xffffffff


	//   ....[2]....
        /*00c8*/ 	.word	0xffffffff


	//   ....[3]....
        /*00cc*/ 	.word	0xffffffff


	//   ....[4]....
        /*00d0*/ 	.word	0xffffffff


	//   ....[5]....
        /*00d4*/ 	.word	0xffffffff


	//----- nvinfo : EIATTR_COOP_GROUP_INSTR_OFFSETS
	.align		4
.L_31:
        /*00d8*/ 	.byte	0x04, 0x28
        /*00da*/ 	.short	(.L_33 - .L_32)


	//   ....[0]....
.L_32:
        /*00dc*/ 	.word	0x000001e0


	//   ....[1]....
        /*00e0*/ 	.word	0x00000210


	//   ....[2]....
        /*00e4*/ 	.word	0x00000250


	//   ....[3]....
        /*00e8*/ 	.word	0x00000270


	//   ....[4]....
        /*00ec*/ 	.word	0x000002b0


	//   ....[5]....
        /*00f0*/ 	.word	0x000004b0


	//----- nvinfo : EIATTR_EXIT_INSTR_OFFSETS
	.align		4
.L_33:
        /*00f4*/ 	.byte	0x04, 0x1c
        /*00f6*/ 	.short	(.L_35 - .L_34)


	//   ....[0]....
.L_34:
        /*00f8*/ 	.word	0x00000810


	//----- nvinfo : EIATTR_REQNTID
	.align		4
.L_35:
        /*00fc*/ 	.byte	0x04, 0x10
        /*00fe*/ 	.short	(.L_37 - .L_36)
.L_36:
        /*0100*/ 	.word	0x00000040
        /*0104*/ 	.word	0x00000001
        /*0108*/ 	.word	0x00000001
.L_37:


//--------------------- .nv.callgraph             --------------------------
	.section	.nv.callgraph,"",@"SHT_CUDA_CALLGRAPH"
	.align	4
	.sectionentsize	8
	.align		4
        /*0000*/ 	.word	0x00000000
	.align		4
        /*0004*/ 	.word	0xffffffff
	.align		4
        /*0008*/ 	.word	0x00000000
	.align		4
        /*000c*/ 	.word	0xfffffffe
	.align		4
        /*0010*/ 	.word	0x00000000
	.align		4
        /*0014*/ 	.word	0xfffffffd
	.align		4
        /*0018*/ 	.word	0x00000000
	.align		4
        /*001c*/ 	.word	0xfffffffc


//--------------------- .nv.rel.action            --------------------------
	.section	.nv.rel.action,"",@"SHT_CUDA_RELOCINFO"
	.align	8
	.sectionentsize	8
        /*0000*/ 	.byte	0x73, 0x00, 0x00, 0x00, 0x00, 0x00, 0x00, 0x00, 0x00, 0x00, 0x00, 0x11, 0x25, 0x00, 0x05, 0x36


//--------------------- .nv.constant0.triton_per_fused__fused_rms_norm_backward__unsafe_view_add_mul_sigmoid_sigmoid_backward_view_7 --------------------------
	.section	.nv.constant0.triton_per_fused__fused_rms_norm_backward__unsafe_view_add_mul_sigmoid_sigmoid_backward_view_7,"a",@progbits
	.sectionflags	@""
	.align	4
.nv.constant0.triton_per_fused__fused_rms_norm_backward__unsafe_view_add_mul_sigmoid_sigmoid_backward_view_7:
	.zero		424


//--------------------- .text.triton_per_fused__fused_rms_norm_backward__unsafe_view_add_mul_sigmoid_sigmoid_backward_view_7 --------------------------
	.section	.text.triton_per_fused__fused_rms_norm_backward__unsafe_view_add_mul_sigmoid_sigmoid_backward_view_7,"ax",@progbits
	.sectionflags	@"SHF_BARRIERS=1"
	.sectioninfo	@"SHI_REGISTERS=36"
	.align	128
        .global         triton_per_fused__fused_rms_norm_backward__unsafe_view_add_mul_sigmoid_sigmoid_backward_view_7
        .type           triton_per_fused__fused_rms_norm_backward__unsafe_view_add_mul_sigmoid_sigmoid_backward_view_7,@function
        .size           triton_per_fused__fused_rms_norm_backward__unsafe_view_add_mul_sigmoid_sigmoid_backward_view_7,(.L_x_1 - triton_per_fused__fused_rms_norm_backward__unsafe_view_add_mul_sigmoid_sigmoid_backward_view_7)
        .other          triton_per_fused__fused_rms_norm_backward__unsafe_view_add_mul_sigmoid_sigmoid_backward_view_7,@"STO_CUDA_ENTRY STV_DEFAULT"
triton_per_fused__fused_rms_norm_backward__unsafe_view_add_mul_sigmoid_sigmoid_backward_view_7:
.text.triton_per_fused__fused_rms_norm_backward__unsafe_view_add_mul_sigmoid_sigmoid_backward_view_7:
[----:B------:R-:W-:Y:S02]  /*0000*/  MOV R1, c[0x0][0x28] ;  /* 0x00000a0000017a02 */ /* 0x000fe40000000f00 */
[----:B------:R-:W0:Y:S01]  /*0010*/  S2R R26, SR_TID.X ;  /* 0x00000000001a7919 */ /* 0x000e220000002100 */
[----:B------:R-:W-:-:S03]  /*0020*/  ULDC.64 UR4, c[0x0][0x118] ;  /* 0x0000460000047ab9 */ /* 0x000fc60000000a00 */
[----:B------:R-:W1:Y:S01]  /*0030*/  S2R R28, SR_CTAID.X ;  /* 0x00000000001c7919 */ /* 0x000e620000002500 */
[----:B0-----:R-:W-:-:S04]  /*0040*/  SHF.L.U32 R0, R26, 0x2, RZ ;  /* 0x000000021a007819 */ /* 0x001fc800000006ff */
[----:B------:R-:W-:Y:S02]  /*0050*/  LOP3.LUT R25, R0, 0xfc, RZ, 0xc0, !PT ;  /* 0x000000fc00197812 */ /* 0x000fe400078ec0ff */
[----:B------:R-:W-:Y:S02]  /*0060*/  MOV R0, 0x4 ;  /* 0x0000000400007802 */ /* 0x000fe40000000f00 */
[----:B-1----:R-:W-:-:S05]  /*0070*/  LEA R25, R28, R25, 0x8 ;  /* 0x000000191c197211 */ /* 0x002fca00078e40ff */
[----:B------:R-:W-:-:S04]  /*0080*/  IMAD.WIDE R8, R25, R0, c[0x0][0x168] ;  /* 0x00005a0019087625 */ /* 0x000fc800078e0200 */
[CC--:B------:R-:W-:Y:S02]  /*0090*/  IMAD.WIDE R16, R25.reuse, R0.reuse, c[0x0][0x170] ;  /* 0x00005c0019107625 */ /* 0x0c0fe400078e0200 */
[----:B------:R-:W2:Y:S04]  /*00a0*/  LDG.E.128 R8, [R8.64] ;  /* 0x0000000408087981 */ /* 0x000ea8000c1e1d00 */
[----:B------:R-:W2:Y:S01]  /*00b0*/  LDG.E.128 R16, [R16.64] ;  /* 0x0000000410107981 */ /* 0x000ea2000c1e1d00 */
[----:B------:R-:W-:-:S06]  /*00c0*/  IMAD.WIDE R12, R25, R0, c[0x0][0x188] ;  /* 0x00006200190c7625 */ /* 0x000fcc00078e0200 */
[----:B------:R-:W3:Y:S01]  /*00d0*/  LDG.E.128 R12, [R12.64] ;  /* 0x000000040c0c7981 */ /* 0x000ee2000c1e1d00 */
[----:B------:R-:W-:-:S04]  /*00e0*/  IMAD.WIDE R28, R28, R0, c[0x0][0x178] ;  /* 0x00005e001c1c7625 */ /* 0x000fc800078e0200 */
[CC--:B------:R-:W-:Y:S01]  /*00f0*/  IMAD.WIDE R2, R25.reuse, R0.reuse, c[0x0][0x160] ;  /* 0x0000580019027625 */ /* 0x0c0fe200078e0200 */
[----:B------:R0:W4:Y:S03]  /*0100*/  LDG.E.EL R27, [R28.64] ;  /* 0x000000041c1b7981 */ /* 0x000126000c2e1900 */
[----:B------:R-:W-:Y:S01]  /*0110*/  IMAD.WIDE R4, R25, R0, c[0x0][0x180] ;  /* 0x0000600019047625 */ /* 0x000fe200078e0200 */
[----:B------:R-:W4:Y:S05]  /*0120*/  LDG.E.128 R20, [R2.64] ;  /* 0x0000000402147981 */ /* 0x000f2a000c1e1d00 */
[----:B------:R-:W5:Y:S01]  /*0130*/  LDG.E.128 R4, [R4.64] ;  /* 0x0000000404047981 */ /* 0x000f62000c1e1d00 */
[----:B------:R-:W-:-:S02]  /*0140*/  LOP3.LUT P0, RZ, R26, 0x1f, RZ, 0xc0, !PT ;  /* 0x0000001f1aff7812 */ /* 0x000fc4000780c0ff */
[----:B------:R-:W-:Y:S01]  /*0150*/  ISETP.GE.AND P1, PT, R26, 0x2, PT ;  /* 0x000000021a00780c */ /* 0x000fe20003f26270 */
[----:B--2---:R-:W-:-:S04]  /*0160*/  FMUL R31, R9, R17 ;  /* 0x00000011091f7220 */ /* 0x004fc80000400000 */
[----:B------:R-:W-:Y:S01]  /*0170*/  FFMA R31, R8, R16, R31 ;  /* 0x00000010081f7223 */ /* 0x000fe2000000001f */
[----:B---3--:R-:W-:-:S03]  /*0180*/  FADD R12, RZ, -R12 ;  /* 0x8000000cff0c7221 */ /* 0x008fc60000000000 */
[----:B------:R-:W-:Y:S01]  /*0190*/  FFMA R30, R10, R18, R31 ;  /* 0x000000120a1e7223 */ /* 0x000fe2000000001f */
[----:B------:R-:W-:Y:S01]  /*01a0*/  FADD R13, RZ, -R13 ;  /* 0x8000000dff0d7221 */ /* 0x000fe20000000000 */
[----:B------:R-:W-:Y:S01]  /*01b0*/  FADD R14, RZ, -R14 ;  /* 0x8000000eff0e7221 */ /* 0x000fe20000000000 */
[----:B------:R-:W-:Y:S01]  /*01c0*/  FADD R15, RZ, -R15 ;  /* 0x8000000fff0f7221 */ /* 0x000fe20000000000 */
[----:B------:R-:W-:-:S05]  /*01d0*/  FFMA R30, R11, R19, R30 ;  /* 0x000000130b1e7223 */ /* 0x000fca000000001e */
[----:B------:R-:W1:Y:S02]  /*01e0*/  SHFL.BFLY PT, R31, R30, 0x10, 0x1f ;  /* 0x0e001f001e1f7f89 */ /* 0x000e6400000e0000 */
[----:B-1----:R-:W-:Y:S01]  /*01f0*/  FADD R31, R30, R31 ;  /* 0x0000001f1e1f7221 */ /* 0x002fe20000000000 */
[----:B------:R-:W-:-:S04]  /*0200*/  SHF.R.U32.HI R30, RZ, 0x3, R26 ;  /* 0x00000003ff1e7819 */ /* 0x000fc8000001161a */
[----:B------:R-:W1:Y:S01]  /*0210*/  SHFL.BFLY PT, R32, R31, 0x8, 0x1f ;  /* 0x0d001f001f207f89 */ /* 0x000e6200000e0000 */
[----:B------:R-:W-:Y:S01]  /*0220*/  LOP3.LUT R30, R30, 0x4, RZ, 0xc0, !PT ;  /* 0x000000041e1e7812 */ /* 0x000fe200078ec0ff */
[----:B-1----:R-:W-:Y:S01]  /*0230*/  FADD R32, R31, R32 ;  /* 0x000000201f207221 */ /* 0x002fe20000000000 */
[----:B------:R-:W-:-:S04]  /*0240*/  FMUL R31, R14, 1.4426950216293334961 ;  /* 0x3fb8aa3b0e1f7820 */ /* 0x000fc80000400000 */
[----:B0-----:R-:W0:Y:S02]  /*0250*/  SHFL.BFLY PT, R29, R32, 0x4, 0x1f ;  /* 0x0c801f00201d7f89 */ /* 0x001e2400000e0000 */
[----:B0-----:R-:W-:-:S05]  /*0260*/  FADD R29, R32, R29 ;  /* 0x0000001d201d7221 */ /* 0x001fca0000000000 */
[----:B------:R-:W0:Y:S02]  /*0270*/  SHFL.BFLY PT, R28, R29, 0x2, 0x1f ;  /* 0x0c401f001d1c7f89 */ /* 0x000e2400000e0000 */
[----:B0-----:R-:W-:Y:S01]  /*0280*/  FADD R28, R29, R28 ;  /* 0x0000001c1d1c7221 */ /* 0x001fe20000000000 */
[----:B------:R-:W-:Y:S01]  /*0290*/  FMUL R29, R12, 1.4426950216293334961 ;  /* 0x3fb8aa3b0c1d7820 */ /* 0x000fe20000400000 */
[----:B------:R-:W-:-:S03]  /*02a0*/  LOP3.LUT R12, R26, 0x1, RZ, 0xc0, !PT ;  /* 0x000000011a0c7812 */ /* 0x000fc600078ec0ff */
[----:B------:R-:W0:Y:S02]  /*02b0*/  SHFL.BFLY PT, R33, R28, 0x1, 0x1f ;  /* 0x0c201f001c217f89 */ /* 0x000e2400000e0000 */
[----:B0-----:R-:W-:Y:S01]  /*02c0*/  FADD R33, R28, R33 ;  /* 0x000000211c217221 */ /* 0x001fe20000000000 */
[----:B------:R-:W-:-:S04]  /*02d0*/  FMUL R28, R13, 1.4426950216293334961 ;  /* 0x3fb8aa3b0d1c7820 */ /* 0x000fc80000400000 */
[----:B------:R0:W-:Y:S04]  /*02e0*/  @!P0 STS [R30], R33 ;  /* 0x000000211e008388 */ /* 0x0001e80000000800 */
[----:B------:R-:W-:Y:S01]  /*02f0*/  BAR.SYNC.DEFER_BLOCKING 0x0 ;  /* 0x0000000000007b1d */ /* 0x000fe20000010000 */
[----:B------:R-:W-:Y:S02]  /*0300*/  FSETP.GEU.AND P0, PT, R29, -126, PT ;  /* 0xc2fc00001d00780b */ /* 0x000fe40003f0e000 */
[----:B------:R-:W-:Y:S01]  /*0310*/  FSETP.GEU.AND P3, PT, R28, -126, PT ;  /* 0xc2fc00001c00780b */ /* 0x000fe20003f6e000 */
[----:B0-----:R-:W-:-:S05]  /*0320*/  FMUL R30, R15, 1.4426950216293334961 ;  /* 0x3fb8aa3b0f1e7820 */ /* 0x001fca0000400000 */
[----:B------:R-:W-:-:S05]  /*0330*/  FSETP.GEU.AND P2, PT, R30, -126, PT ;  /* 0xc2fc00001e00780b */ /* 0x000fca0003f4e000 */
[----:B------:R-:W-:Y:S02]  /*0340*/  @!P0 FMUL R29, R29, 0.5 ;  /* 0x3f0000001d1d8820 */ /* 0x000fe40000400000 */
[----:B------:R-:W-:Y:S02]  /*0350*/  @!P3 FMUL R28, R28, 0.5 ;  /* 0x3f0000001c1cb820 */ /* 0x000fe40000400000 */
[----:B------:R-:W0:Y:S01]  /*0360*/  MUFU.EX2 R14, R29 ;  /* 0x0000001d000e7308 */ /* 0x000e220000000800 */
[----:B------:R-:W1:Y:S01]  /*0370*/  @!P1 LDS R24, [R26.X4] ;  /* 0x000000001a189984 */ /* 0x000e620000004800 */
[----:B------:R-:W-:-:S06]  /*0380*/  FSETP.GEU.AND P1, PT, R31, -126, PT ;  /* 0xc2fc00001f00780b */ /* 0x000fcc0003f2e000 */
[----:B------:R-:W2:Y:S01]  /*0390*/  MUFU.EX2 R15, R28 ;  /* 0x0000001c000f7308 */ /* 0x000ea20000000800 */
[----:B------:R-:W-:Y:S01]  /*03a0*/  @!P2 FMUL R30, R30, 0.5 ;  /* 0x3f0000001e1ea820 */ /* 0x000fe20000400000 */
[----:B0-----:R-:W-:Y:S01]  /*03b0*/  @!P0 FMUL R14, R14, R14 ;  /* 0x0000000e0e0e8220 */ /* 0x001fe20000400000 */
[----:B------:R-:W-:-:S05]  /*03c0*/  ISETP.NE.U32.AND P0, PT, R12, 0x1, PT ;  /* 0x000000010c00780c */ /* 0x000fca0003f05070 */
[----:B------:R-:W0:Y:S01]  /*03d0*/  MUFU.EX2 R32, R30 ;  /* 0x0000001e00207308 */ /* 0x000e220000000800 */
[----:B------:R-:W-:Y:S01]  /*03e0*/  FMUL R12, R9, 0.00390625 ;  /* 0x3b800000090c7820 */ /* 0x000fe20000400000 */
[----:B------:R-:W-:Y:S01]  /*03f0*/  @!P1 FMUL R31, R31, 0.5 ;  /* 0x3f0000001f1f9820 */ /* 0x000fe20000400000 */
[----:B------:R-:W-:Y:S01]  /*0400*/  ISETP.LT.AND P0, PT, R26, 0x2, P0 ;  /* 0x000000021a00780c */ /* 0x000fe20000701270 */
[----:B------:R-:W-:Y:S01]  /*0410*/  FADD R14, R14, 1 ;  /* 0x3f8000000e0e7421 */ /* 0x000fe20000000000 */
[----:B--2---:R-:W-:-:S03]  /*0420*/  @!P3 FMUL R15, R15, R15 ;  /* 0x0000000f0f0fb220 */ /* 0x004fc60000400000 */
[----:B------:R-:W2:Y:S01]  /*0430*/  MUFU.EX2 R31, R31 ;  /* 0x0000001f001f7308 */ /* 0x000ea20000000800 */
[----:B------:R-:W-:Y:S01]  /*0440*/  FSETP.GT.AND P3, PT, R14, 8.50705917302346158658e+37, PT ;  /* 0x7e8000000e00780b */ /* 0x000fe20003f64000 */
[----:B------:R-:W-:Y:S01]  /*0450*/  FADD R29, R15, 1 ;  /* 0x3f8000000f1d7421 */ /* 0x000fe20000000000 */
[----:B0-----:R-:W-:-:S04]  /*0460*/  @!P2 FMUL R32, R32, R32 ;  /* 0x000000202020a220 */ /* 0x001fc80000400000 */
[----:B------:R-:W-:-:S07]  /*0470*/  FSETP.GT.AND P2, PT, R29, 8.50705917302346158658e+37, PT ;  /* 0x7e8000001d00780b */ /* 0x000fce0003f44000 */
[----:B------:R-:W-:Y:S01]  /*0480*/  @P3 FMUL R14, R14, 0.25 ;  /* 0x3e8000000e0e3820 */ /* 0x000fe20000400000 */
[----:B--2---:R-:W-:-:S03]  /*0490*/  @!P1 FMUL R31, R31, R31 ;  /* 0x0000001f1f1f9220 */ /* 0x004fc60000400000 */
[----:B------:R0:W2:Y:S01]  /*04a0*/  MUFU.RCP R28, R14 ;  /* 0x0000000e001c7308 */ /* 0x0000a20000001000 */
[----:B-1----:R-:W1:Y:S01]  /*04b0*/  SHFL.BFLY PT, R13, R24, 0x1, 0x1f ;  /* 0x0c201f00180d7f89 */ /* 0x002e6200000e0000 */
[----:B------:R-:W-:Y:S01]  /*04c0*/  FADD R30, R31, 1 ;  /* 0x3f8000001f1e7421 */ /* 0x000fe20000000000 */
[----:B------:R-:W-:Y:S01]  /*04d0*/  FADD R31, R32, 1 ;  /* 0x3f800000201f7421 */ /* 0x000fe20000000000 */
[----:B------:R-:W-:-:S03]  /*04e0*/  @P2 FMUL R29, R29, 0.25 ;  /* 0x3e8000001d1d2820 */ /* 0x000fc60000400000 */
[----:B------:R-:W-:Y:S01]  /*04f0*/  FSETP.GT.AND P1, PT, R30, 8.50705917302346158658e+37, PT ;  /* 0x7e8000001e00780b */ /* 0x000fe20003f24000 */
[----:B0-----:R-:W-:Y:S02]  /*0500*/  FMUL R14, R8, 0.00390625 ;  /* 0x3b800000080e7820 */ /* 0x001fe40000400000 */
[----:B------:R-:W0:Y:S10]  /*0510*/  MUFU.RCP R29, R29 ;  /* 0x0000001d001d7308 */ /* 0x000e340000001000 */
[----:B------:R-:W-:Y:S01]  /*0520*/  @P1 FMUL R30, R30, 0.25 ;  /* 0x3e8000001e1e1820 */ /* 0x000fe20000400000 */
[----:B-1----:R-:W-:-:S05]  /*0530*/  FADD R15, R24, R13 ;  /* 0x0000000d180f7221 */ /* 0x002fca0000000000 */
[----:B------:R-:W1:Y:S01]  /*0540*/  MUFU.RCP R30, R30 ;  /* 0x0000001e001e7308 */ /* 0x000e620000001000 */
[----:B------:R-:W-:Y:S01]  /*0550*/  MOV R24, 0x3e800000 ;  /* 0x3e80000000187802 */ /* 0x000fe20000000f00 */
[----:B------:R3:W-:Y:S04]  /*0560*/  @P0 STS [R26.X4], R15 ;  /* 0x0000000f1a000388 */ /* 0x0007e80000004800 */
[----:B------:R-:W-:Y:S01]  /*0570*/  BAR.SYNC.DEFER_BLOCKING 0x0 ;  /* 0x0000000000007b1d */ /* 0x000fe20000010000 */
[----:B------:R-:W-:Y:S02]  /*0580*/  FSETP.GT.AND P0, PT, R31, 8.50705917302346158658e+37, PT ;  /* 0x7e8000001f00780b */ /* 0x000fe40003f04000 */
[C---:B------:R-:W-:Y:S02]  /*0590*/  FSEL R9, R24.reuse, 1, P3 ;  /* 0x3f80000018097808 */ /* 0x040fe40001800000 */
[----:B------:R-:W-:Y:S01]  /*05a0*/  FSEL R8, R24, 1, P2 ;  /* 0x3f80000018087808 */ /* 0x000fe20001000000 */
[----:B---3--:R-:W-:Y:S01]  /*05b0*/  FMUL R15, R10, 0.00390625 ;  /* 0x3b8000000a0f7820 */ /* 0x008fe20000400000 */
[----:B------:R-:W-:Y:S01]  /*05c0*/  FSEL R33, R24, 1, P1 ;  /* 0x3f80000018217808 */ /* 0x000fe20000800000 */
[----:B--2---:R-:W-:Y:S01]  /*05d0*/  FMUL R9, R28, R9 ;  /* 0x000000091c097220 */ /* 0x004fe20000400000 */
[----:B------:R-:W-:Y:S01]  /*05e0*/  FSEL R10, R24, 1, P0 ;  /* 0x3f800000180a7808 */ /* 0x000fe20000000000 */
[----:B------:R-:W-:Y:S01]  /*05f0*/  FMUL R24, R11, 0.00390625 ;  /* 0x3b8000000b187820 */ /* 0x000fe20000400000 */
[----:B0-----:R-:W-:Y:S01]  /*0600*/  FMUL R8, R29, R8 ;  /* 0x000000081d087220 */ /* 0x001fe20000400000 */
[----:B-1----:R-:W-:-:S02]  /*0610*/  FMUL R30, R30, R33 ;  /* 0x000000211e1e7220 */ /* 0x002fc40000400000 */
[----:B------:R-:W-:Y:S01]  /*0620*/  @P0 FMUL R31, R31, 0.25 ;  /* 0x3e8000001f1f0820 */ /* 0x000fe20000400000 */
[----:B------:R-:W-:Y:S01]  /*0630*/  FADD R29, -R8, 1 ;  /* 0x3f800000081d7421 */ /* 0x000fe20000000100 */
[----:B------:R-:W-:-:S04]  /*0640*/  FADD R33, -R30, 1 ;  /* 0x3f8000001e217421 */ /* 0x000fc80000000100 */
[----:B------:R-:W0:Y:S01]  /*0650*/  MUFU.RCP R31, R31 ;  /* 0x0000001f001f7308 */ /* 0x000e220000001000 */
[----:B------:R-:W1:Y:S01]  /*0660*/  LDS R13, [RZ] ;  /* 0x00000000ff0d7984 */ /* 0x000e620000000800 */
[----:B0-----:R-:W-:Y:S01]  /*0670*/  FMUL R31, R31, R10 ;  /* 0x0000000a1f1f7220 */ /* 0x001fe20000400000 */
[----:B------:R-:W-:-:S03]  /*0680*/  FADD R10, -R9, 1 ;  /* 0x3f800000090a7421 */ /* 0x000fc60000000100 */
[----:B------:R-:W-:Y:S01]  /*0690*/  FADD R26, -R31, 1 ;  /* 0x3f8000001f1a7421 */ /* 0x000fe20000000100 */
[----:B------:R-:W-:Y:S01]  /*06a0*/  FMUL R11, R9, R10 ;  /* 0x0000000a090b7220 */ /* 0x000fe20000400000 */
[----:B------:R-:W-:Y:S01]  /*06b0*/  FMUL R10, R8, R29 ;  /* 0x0000001d080a7220 */ /* 0x000fe20000400000 */
[----:B------:R-:W-:Y:S01]  /*06c0*/  FMUL R9, R30, R33 ;  /* 0x000000211e097220 */ /* 0x000fe20000400000 */
[----:B------:R-:W-:Y:S01]  /*06d0*/  FMUL R8, R31, R26 ;  /* 0x0000001a1f087220 */ /* 0x000fe20000400000 */
[C---:B-1----:R-:W-:Y:S01]  /*06e0*/  FFMA R15, R13.reuse, -R15, R18 ;  /* 0x8000000f0d0f7223 */ /* 0x042fe20000000012 */
[C---:B------:R-:W-:Y:S01]  /*06f0*/  FFMA R24, R13.reuse, -R24, R19 ;  /* 0x800000180d187223 */ /* 0x040fe20000000013 */
[C---:B------:R-:W-:Y:S01]  /*0700*/  FFMA R14, R13.reuse, -R14, R16 ;  /* 0x8000000e0d0e7223 */ /* 0x040fe20000000010 */
[----:B------:R-:W-:Y:S01]  /*0710*/  FFMA R12, R13, -R12, R17 ;  /* 0x8000000c0d0c7223 */ /* 0x000fe20000000011 */
[C---:B----4-:R-:W-:Y:S01]  /*0720*/  FFMA R22, R27.reuse, R15, R22 ;  /* 0x0000000f1b167223 */ /* 0x050fe20000000016 */
[C---:B------:R-:W-:Y:S01]  /*0730*/  FFMA R23, R27.reuse, R24, R23 ;  /* 0x000000181b177223 */ /* 0x040fe20000000017 */
[C---:B------:R-:W-:Y:S01]  /*0740*/  FFMA R20, R27.reuse, R14, R20 ;  /* 0x0000000e1b147223 */ /* 0x040fe20000000014 */
[----:B------:R-:W-:Y:S01]  /*0750*/  FFMA R21, R27, R12, R21 ;  /* 0x0000000c1b157223 */ /* 0x000fe20000000015 */
[----:B-----5:R-:W-:Y:S01]  /*0760*/  FMUL R6, R6, R22 ;  /* 0x0000001606067220 */ /* 0x020fe20000400000 */
[----:B------:R-:W-:Y:S01]  /*0770*/  FMUL R7, R7, R23 ;  /* 0x0000001707077220 */ /* 0x000fe20000400000 */
[----:B------:R-:W-:Y:S01]  /*0780*/  FMUL R4, R4, R20 ;  /* 0x0000001404047220 */ /* 0x000fe20000400000 */
[----:B------:R-:W-:Y:S01]  /*0790*/  FMUL R5, R5, R21 ;  /* 0x0000001505057220 */ /* 0x000fe20000400000 */
[----:B------:R-:W-:Y:S01]  /*07a0*/  FMUL R6, R6, R9 ;  /* 0x0000000906067220 */ /* 0x000fe20000400000 */
[----:B------:R-:W-:Y:S01]  /*07b0*/  FMUL R7, R7, R8 ;  /* 0x0000000807077220 */ /* 0x000fe20000400000 */
[----:B------:R-:W-:Y:S01]  /*07c0*/  FMUL R4, R4, R11 ;  /* 0x0000000b04047220 */ /* 0x000fe20000400000 */
[----:B------:R-:W-:Y:S01]  /*07d0*/  FMUL R5, R5, R10 ;  /* 0x0000000a05057220 */ /* 0x000fe20000400000 */
[----:B------:R-:W-:Y:S01]  /*07e0*/  IMAD.WIDE R8, R25, R0, c[0x0][0x190] ;  /* 0x0000640019087625 */ /* 0x000fe200078e0200 */
[----:B------:R-:W-:Y:S04]  /*07f0*/  STG.E.128 [R2.64], R20 ;  /* 0x0000001402007986 */ /* 0x000fe8000c101d04 */
[----:B------:R-:W-:Y:S01]  /*0800*/  STG.E.128 [R8.64], R4 ;  /* 0x0000000408007986 */ /* 0x000fe2000c101d04 */
[----:B------:R-:W-:Y:S05]  /*0810*/  EXIT ;  /* 0x000000000000794d */ /* 0x000fea0003800000 */
.L_x_0:
[----:B------:R-:W-:-:S00]  /*0820*/  BRA `(.L_x_0) ;  /* 0xfffffff000007947 */ /* 0x000fc0000383ffff */
[----:B------:R-:W-:-:S00]  /*0830*/  NOP ;  /* 0x0000000000007918 */ /* 0x000fc00000000000 */
        /* <DEDUP_REMOVED lines=12> */
.L_x_1:


//--------------------- .nv.shared.triton_per_fused__fused_rms_norm_backward__unsafe_view_add_mul_sigmoid_sigmoid_backward_view_7 --------------------------
	.section	.nv.shared.triton_per_fused__fused_rms_norm_backward__unsafe_view_add_mul_sigmoid_sigmoid_backward_view_7,"aw",@nobits
	.sectionflags	@""
	.align	16
